	.headerflags	@"EF_CUDA_TEXMODE_UNIFIED EF_CUDA_64BIT_ADDRESS EF_CUDA_ACCELERATORS EF_CUDA_SM90 EF_CUDA_VIRTUAL_SM(EF_CUDA_SM90)"
	.elftype	@"ET_EXEC"


//--------------------- .nv.info                  --------------------------
	.section	.nv.info,"",@"SHT_CUDA_INFO"
	.align	4


	//----- nvinfo : EIATTR_REGCOUNT
	.align		4
        /*0000*/ 	.byte	0x04, 0x2f
        /*0002*/ 	.short	(.L_1 - .L_0)
	.align		4
.L_0:
        /*0004*/ 	.word	index@(triton_poi_fused_add_div_hardtanh_mean_mul_47)
        /*0008*/ 	.word	0x00000012


	//----- nvinfo : EIATTR_MIN_STACK_SIZE
	.align		4
.L_1:
        /*000c*/ 	.byte	0x04, 0x12
        /*000e*/ 	.short	(.L_3 - .L_2)
	.align		4
.L_2:
        /*0010*/ 	.word	index@(triton_poi_fused_add_div_hardtanh_mean_mul_47)
        /*0014*/ 	.word	0x00000000


	//----- nvinfo : EIATTR_FRAME_SIZE
	.align		4
.L_3:
        /*0018*/ 	.byte	0x04, 0x11
        /*001a*/ 	.short	(.L_5 - .L_4)
	.align		4
.L_4:
        /*001c*/ 	.word	index@(triton_poi_fused_add_div_hardtanh_mean_mul_47)
        /*0020*/ 	.word	0x00000000


	//----- nvinfo : EIATTR_MIN_STACK_SIZE
	.align		4
.L_5:
        /*0024*/ 	.byte	0x04, 0x12
        /*0026*/ 	.short	(.L_7 - .L_6)
	.align		4
.L_6:
        /*0028*/ 	.word	index@(triton_poi_fused_add_div_hardtanh_mean_mul_47)
        /*002c*/ 	.word	0x00000000
.L_7:


//--------------------- .nv.info.triton_poi_fused_add_div_hardtanh_mean_mul_47 --------------------------
	.section	.nv.info.triton_poi_fused_add_div_hardtanh_mean_mul_47,"",@"SHT_CUDA_INFO"
	.sectionflags	@""
	.align	4


	//----- nvinfo : EIATTR_CUDA_API_VERSION
	.align		4
        /*0000*/ 	.byte	0x04, 0x37
        /*0002*/ 	.short	(.L_9 - .L_8)
.L_8:
        /*0004*/ 	.word	0x0000007c


	//----- nvinfo : EIATTR_KPARAM_INFO
	.align		4
.L_9:
        /*0008*/ 	.byte	0x04, 0x17
        /*000a*/ 	.short	(.L_11 - .L_10)
.L_10:
        /*000c*/ 	.word	0x00000000
        /*0010*/ 	.short	0x0002
        /*0012*/ 	.short	0x0010
        /*0014*/ 	.byte	0x00, 0xf0, 0x11, 0x00


	//----- nvinfo : EIATTR_KPARAM_INFO
	.align		4
.L_11:
        /*0018*/ 	.byte	0x04, 0x17
        /*001a*/ 	.short	(.L_13 - .L_12)
.L_12:
        /*001c*/ 	.word	0x00000000
        /*0020*/ 	.short	0x0001
        /*0022*/ 	.short	0x0008
        /*0024*/ 	.byte	0x00, 0xf4, 0x21, 0x00


	//----- nvinfo : EIATTR_KPARAM_INFO
	.align		4
.L_13:
        /*0028*/ 	.byte	0x04, 0x17
        /*002a*/ 	.short	(.L_15 - .L_14)
.L_14:
        /*002c*/ 	.word	0x00000000
        /*0030*/ 	.short	0x0000
        /*0032*/ 	.short	0x0000
        /*0034*/ 	.byte	0x00, 0xf4, 0x21, 0x00


	//----- nvinfo : EIATTR_SPARSE_MMA_MASK
	.align		4
.L_15:
        /*0038*/ 	.byte	0x03, 0x50
        /*003a*/ 	.short	0x0000


	//----- nvinfo : EIATTR_MAXREG_COUNT
	.align		4
        /*003c*/ 	.byte	0x03, 0x1b
        /*003e*/ 	.short	0x00ff


	//----- nvinfo : EIATTR_EXIT_INSTR_OFFSETS
	.align		4
        /*0040*/ 	.byte	0x04, 0x1c
        /*0042*/ 	.short	(.L_17 - .L_16)


	//   ....[0]....
.L_16:
        /*0044*/ 	.word	0x000003e0


	//   ....[1]....
        /*0048*/ 	.word	0x00000410


	//----- nvinfo : EIATTR_REQNTID
	.align		4
.L_17:
        /*004c*/ 	.byte	0x04, 0x10
        /*004e*/ 	.short	(.L_19 - .L_18)
.L_18:
        /*0050*/ 	.word	0x00000080
        /*0054*/ 	.word	0x00000001
        /*0058*/ 	.word	0x00000001


	//----- nvinfo : EIATTR_CBANK_PARAM_SIZE
	.align		4
.L_19:
        /*005c*/ 	.byte	0x03, 0x19
        /*005e*/ 	.short	0x0014


	//----- nvinfo : EIATTR_PARAM_CBANK
	.align		4
        /*0060*/ 	.byte	0x04, 0x0a
        /*0062*/ 	.short	(.L_21 - .L_20)
	.align		4
.L_20:
        /*0064*/ 	.word	index@(.nv.constant0.triton_poi_fused_add_div_hardtanh_mean_mul_47)
        /*0068*/ 	.short	0x0210
        /*006a*/ 	.short	0x0014


	//----- nvinfo : EIATTR_SW_WAR
	.align		4
.L_21:
        /*006c*/ 	.byte	0x04, 0x36
        /*006e*/ 	.short	(.L_23 - .L_22)
.L_22:
        /*0070*/ 	.word	0x00000008
.L_23:


//--------------------- .nv.callgraph             --------------------------
	.section	.nv.callgraph,"",@"SHT_CUDA_CALLGRAPH"
	.align	4
	.sectionentsize	8
	.align		4
        /*0000*/ 	.word	0x00000000
	.align		4
        /*0004*/ 	.word	0xffffffff
	.align		4
        /*0008*/ 	.word	0x00000000
	.align		4
        /*000c*/ 	.word	0xfffffffe
	.align		4
        /*0010*/ 	.word	0x00000000
	.align		4
        /*0014*/ 	.word	0xfffffffd
	.align		4
        /*0018*/ 	.word	0x00000000
	.align		4
        /*001c*/ 	.word	0xfffffffc


//--------------------- .text.triton_poi_fused_add_div_hardtanh_mean_mul_47 --------------------------
	.section	.text.triton_poi_fused_add_div_hardtanh_mean_mul_47,"ax",@progbits
	.align	128
        .global         triton_poi_fused_add_div_hardtanh_mean_mul_47
        .type           triton_poi_fused_add_div_hardtanh_mean_mul_47,@function
        .size           triton_poi_fused_add_div_hardtanh_mean_mul_47,(.L_x_1 - triton_poi_fused_add_div_hardtanh_mean_mul_47)
        .other          triton_poi_fused_add_div_hardtanh_mean_mul_47,@"STO_CUDA_ENTRY STV_DEFAULT"
triton_poi_fused_add_div_hardtanh_mean_mul_47:
.text.triton_poi_fused_add_div_hardtanh_mean_mul_47:
[----:B------:R-:W0:Y:S02]  /*0000*/  LDC R1, c[0x0][0x28] ;  /* 0x00000a00ff017b82 */ /* 0x000e240000000800 */
[----:B------:R-:W1:Y:S01]  /*0010*/  S2R R0, SR_TID.X ;  /* 0x0000000000007919 */ /* 0x000e620000002100 */
[----:B------:R-:W-:Y:S01]  /*0020*/  IMAD.MOV.U32 R12, RZ, RZ, RZ ;  /* 0x000000ffff0c7224 */ /* 0x000fe200078e00ff */
[----:B------:R-:W-:Y:S01]  /*0030*/  ULDC.64 UR4, c[0x0][0x208] ;  /* 0x0000820000047ab9 */ /* 0x000fe20000000a00 */
[----:B------:R-:W2:Y:S01]  /*0040*/  S2R R3, SR_CTAID.X ;  /* 0x0000000000037919 */ /* 0x000ea20000002500 */
[----:B-1----:R-:W-:-:S05]  /*0050*/  LOP3.LUT R0, R0, 0x7f, RZ, 0xc0, !PT ;  /* 0x0000007f00007812 */ /* 0x002fca00078ec0ff */
[----:B--2---:R-:W-:Y:S02]  /*0060*/  IMAD R0, R3, 0x80, R0 ;  /* 0x0000008003007824 */ /* 0x004fe400078e0200 */
[----:B------:R-:W1:Y:S02]  /*0070*/  LDC.64 R2, c[0x0][0x210] ;  /* 0x00008400ff027b82 */ /* 0x000e640000000a00 */
[C---:B------:R-:W-:Y:S01]  /*0080*/  IMAD.HI R4, R0.reuse, 0x30c30c31, RZ ;  /* 0x30c30c3100047827 */ /* 0x040fe200078e02ff */
[----:B------:R-:W-:-:S04]  /*0090*/  ISETP.GE.AND P0, PT, R0, 0x540, PT ;  /* 0x000005400000780c */ /* 0x000fc80003f06270 */
[----:B------:R-:W-:-:S04]  /*00a0*/  SHF.R.U32.HI R5, RZ, 0x1f, R4 ;  /* 0x0000001fff057819 */ /* 0x000fc80000011604 */
[----:B------:R-:W-:-:S05]  /*00b0*/  LEA.HI.SX32 R5, R4, R5, 0x1a ;  /* 0x0000000504057211 */ /* 0x000fca00078fd2ff */
[----:B------:R-:W-:-:S04]  /*00c0*/  IMAD R4, R5, -0x150, R0 ;  /* 0xfffffeb005047824 */ /* 0x000fc800078e0200 */
[----:B------:R-:W-:Y:S01]  /*00d0*/  IMAD R5, R5, 0x540, R4 ;  /* 0x0000054005057824 */ /* 0x000fe200078e0204 */
[----:B------:R-:W-:-:S03]  /*00e0*/  HFMA2.MMA R4, -RZ, RZ, 0, 0 ;  /* 0x00000000ff047435 */ /* 0x000fc600000001ff */
[C---:B------:R-:W-:Y:S01]  /*00f0*/  VIADD R9, R5.reuse, 0x150 ;  /* 0x0000015005097836 */ /* 0x040fe20000000000 */
[----:B------:R-:W-:Y:S01]  /*0100*/  IADD3 R11, R5, 0x2a0, RZ ;  /* 0x000002a0050b7810 */ /* 0x000fe20007ffe0ff */
[----:B-1----:R-:W-:-:S04]  /*0110*/  IMAD.WIDE R6, R5, 0x4, R2 ;  /* 0x0000000405067825 */ /* 0x002fc800078e0202 */
[--C-:B------:R-:W-:Y:S01]  /*0120*/  IMAD.WIDE R8, R9, 0x4, R2.reuse ;  /* 0x0000000409087825 */ /* 0x100fe200078e0202 */
[----:B------:R-:W2:Y:S03]  /*0130*/  @!P0 LDG.E R4, desc[UR4][R6.64] ;  /* 0x0000000406048981 */ /* 0x000ea6000c1e1900 */
[----:B------:R-:W-:Y:S01]  /*0140*/  VIADD R13, R5, 0x3f0 ;  /* 0x000003f0050d7836 */ /* 0x000fe20000000000 */
[----:B------:R-:W3:Y:S01]  /*0150*/  @!P0 LDG.E R12, desc[UR4][R8.64] ;  /* 0x00000004080c8981 */ /* 0x000ee2000c1e1900 */
[----:B------:R-:W-:Y:S01]  /*0160*/  MOV R5, RZ ;  /* 0x000000ff00057202 */ /* 0x000fe20000000f00 */
[----:B------:R-:W-:-:S04]  /*0170*/  IMAD.WIDE R10, R11, 0x4, R2 ;  /* 0x000000040b0a7825 */ /* 0x000fc800078e0202 */
[----:B------:R-:W-:Y:S01]  /*0180*/  IMAD.WIDE R2, R13, 0x4, R2 ;  /* 0x000000040d027825 */ /* 0x000fe200078e0202 */
[----:B------:R-:W4:Y:S03]  /*0190*/  @!P0 LDG.E R5, desc[UR4][R10.64] ;  /* 0x000000040a058981 */ /* 0x000f26000c1e1900 */
[----:B------:R-:W-:-:S06]  /*01a0*/  IMAD.MOV.U32 R13, RZ, RZ, RZ ;  /* 0x000000ffff0d7224 */ /* 0x000fcc00078e00ff */
[----:B------:R1:W5:Y:S02]  /*01b0*/  @!P0 LDG.E R13, desc[UR4][R2.64] ;  /* 0x00000004020d8981 */ /* 0x000364000c1e1900 */
[----:B-1----:R-:W1:Y:S02]  /*01c0*/  LDC.64 R2, c[0x0][0x218] ;  /* 0x00008600ff027b82 */ /* 0x002e640000000a00 */
[----:B-1----:R-:W-:-:S04]  /*01d0*/  IMAD.WIDE R2, R0, 0x4, R2 ;  /* 0x0000000400027825 */ /* 0x002fc800078e0202 */
[----:B--2---:R-:W-:Y:S01]  /*01e0*/  FADD R15, R4, 3 ;  /* 0x40400000040f7421 */ /* 0x004fe20000000000 */
[----:B---3--:R-:W-:-:S04]  /*01f0*/  FADD R14, R12, 3 ;  /* 0x404000000c0e7421 */ /* 0x008fc80000000000 */
[----:B------:R-:W-:Y:S02]  /*0200*/  FSETP.GTU.AND P1, PT, R15, RZ, PT ;  /* 0x000000ff0f00720b */ /* 0x000fe40003f2c000 */
[----:B------:R-:W-:Y:S01]  /*0210*/  FSETP.GTU.AND P2, PT, R14, RZ, PT ;  /* 0x000000ff0e00720b */ /* 0x000fe20003f4c000 */
[----:B----4-:R-:W-:-:S03]  /*0220*/  FADD R6, R5, 3 ;  /* 0x4040000005067421 */ /* 0x010fc60000000000 */
[----:B------:R-:W-:Y:S02]  /*0230*/  FSEL R7, R14, RZ, P2 ;  /* 0x000000ff0e077208 */ /* 0x000fe40001000000 */
[----:B------:R-:W-:Y:S02]  /*0240*/  FSEL R15, R15, RZ, P1 ;  /* 0x000000ff0f0f7208 */ /* 0x000fe40000800000 */
[C---:B------:R-:W-:Y:S02]  /*0250*/  FSETP.GTU.AND P2, PT, R6.reuse, RZ, PT ;  /* 0x000000ff0600720b */ /* 0x040fe40003f4c000 */
[----:B------:R-:W-:Y:S01]  /*0260*/  FSETP.GEU.AND P4, PT, R7, 6, PT ;  /* 0x40c000000700780b */ /* 0x000fe20003f8e000 */
[----:B-----5:R-:W-:Y:S01]  /*0270*/  FADD R8, R13, 3 ;  /* 0x404000000d087421 */ /* 0x020fe20000000000 */
[----:B------:R-:W-:Y:S02]  /*0280*/  FSETP.GEU.AND P3, PT, R15, 6, PT ;  /* 0x40c000000f00780b */ /* 0x000fe40003f6e000 */
[----:B------:R-:W-:-:S02]  /*0290*/  FSEL R6, R6, RZ, P2 ;  /* 0x000000ff06067208 */ /* 0x000fc40001000000 */
[----:B------:R-:W-:Y:S02]  /*02a0*/  FSETP.GTU.AND P1, PT, R8, RZ, PT ;  /* 0x000000ff0800720b */ /* 0x000fe40003f2c000 */
[----:B------:R-:W-:Y:S02]  /*02b0*/  FSETP.GEU.AND P2, PT, R6, 6, PT ;  /* 0x40c000000600780b */ /* 0x000fe40003f4e000 */
[----:B------:R-:W-:Y:S02]  /*02c0*/  FSEL R8, R8, RZ, P1 ;  /* 0x000000ff08087208 */ /* 0x000fe40000800000 */
[----:B------:R-:W-:Y:S02]  /*02d0*/  FSETP.NAN.AND P6, PT, R7, R7, PT ;  /* 0x000000070700720b */ /* 0x000fe40003fc8000 */
[----:B------:R-:W-:Y:S02]  /*02e0*/  FSETP.GEU.AND P1, PT, R8, 6, PT ;  /* 0x40c000000800780b */ /* 0x000fe40003f2e000 */
[----:B------:R-:W-:-:S02]  /*02f0*/  FSETP.NAN.AND P5, PT, R15, R15, PT ;  /* 0x0000000f0f00720b */ /* 0x000fc40003fa8000 */
[----:B------:R-:W-:Y:S02]  /*0300*/  @P4 FSEL R7, R7, 6, P6 ;  /* 0x40c0000007074808 */ /* 0x000fe40003000000 */
[----:B------:R-:W-:Y:S02]  /*0310*/  @P3 FSEL R15, R15, 6, P5 ;  /* 0x40c000000f0f3808 */ /* 0x000fe40002800000 */
[----:B------:R-:W-:Y:S01]  /*0320*/  FSETP.NAN.AND P4, PT, R6, R6, PT ;  /* 0x000000060600720b */ /* 0x000fe20003f88000 */
[----:B------:R-:W-:Y:S01]  /*0330*/  FMUL R7, R7, R12 ;  /* 0x0000000c07077220 */ /* 0x000fe20000400000 */
[----:B------:R-:W-:Y:S01]  /*0340*/  FSETP.NAN.AND P3, PT, R8, R8, PT ;  /* 0x000000080800720b */ /* 0x000fe20003f68000 */
[----:B------:R-:W-:Y:S01]  /*0350*/  FMUL R4, R15, R4 ;  /* 0x000000040f047220 */ /* 0x000fe20000400000 */
[----:B------:R-:W-:Y:S01]  /*0360*/  @P2 FSEL R6, R6, 6, P4 ;  /* 0x40c0000006062808 */ /* 0x000fe20002000000 */
[----:B------:R-:W-:Y:S01]  /*0370*/  FMUL R7, R7, 0.16666667163372039795 ;  /* 0x3e2aaaab07077820 */ /* 0x000fe20000400000 */
[----:B------:R-:W-:-:S03]  /*0380*/  @P1 FSEL R8, R8, 6, P3 ;  /* 0x40c0000008081808 */ /* 0x000fc60001800000 */
[----:B------:R-:W-:Y:S01]  /*0390*/  FFMA R4, R4, 0.16666667163372039795, R7 ;  /* 0x3e2aaaab04047823 */ /* 0x000fe20000000007 */
[----:B------:R-:W-:Y:S01]  /*03a0*/  FMUL R5, R6, R5 ;  /* 0x0000000506057220 */ /* 0x000fe20000400000 */
[----:B------:R-:W-:-:S03]  /*03b0*/  FMUL R8, R8, R13 ;  /* 0x0000000d08087220 */ /* 0x000fc60000400000 */
[----:B------:R-:W-:-:S04]  /*03c0*/  FFMA R5, R5, 0.16666667163372039795, R4 ;  /* 0x3e2aaaab05057823 */ /* 0x000fc80000000004 */
[----:B------:R-:W-:Y:S01]  /*03d0*/  FFMA R5, R8, 0.16666667163372039795, R5 ;  /* 0x3e2aaaab08057823 */ /* 0x000fe20000000005 */
[----:B------:R-:W-:Y:S06]  /*03e0*/  @P0 EXIT ;  /* 0x000000000000094d */ /* 0x000fec0003800000 */
[----:B------:R-:W-:-:S05]  /*03f0*/  FMUL R5, R5, 0.25 ;  /* 0x3e80000005057820 */ /* 0x000fca0000400000 */
[----:B------:R-:W-:Y:S01]  /*0400*/  STG.E desc[UR4][R2.64], R5 ;  /* 0x0000000502007986 */ /* 0x000fe2000c101904 */
[----:B------:R-:W-:Y:S05]  /*0410*/  EXIT ;  /* 0x000000000000794d */ /* 0x000fea0003800000 */
.L_x_0:
[----:B------:R-:W-:-:S00]  /*0420*/  BRA `(.L_x_0) ;  /* 0xfffffffc00fc7947 */ /* 0x000fc0000383ffff */
[----:B------:R-:W-:-:S00]  /*0430*/  NOP ;  /* 0x0000000000007918 */ /* 0x000fc00000000000 */
        /* <DEDUP_REMOVED lines=12> */
.L_x_1:


//--------------------- .nv.constant0.triton_poi_fused_add_div_hardtanh_mean_mul_47 --------------------------
	.section	.nv.constant0.triton_poi_fused_add_div_hardtanh_mean_mul_47,"a",@progbits
	.sectionflags	@""
	.align	4
.nv.constant0.triton_poi_fused_add_div_hardtanh_mean_mul_47:
	.zero		548
